//
// Generated by NVIDIA NVVM Compiler
//
// Compiler Build ID: CL-36424714
// Cuda compilation tools, release 13.0, V13.0.88
// Based on NVVM 20.0.0
//

.version 9.0
.target sm_100
.address_size 64

	// .globl	_Z8mykernelv

.visible .entry _Z8mykernelv()
{


	ret;

}
	// .globl	_Z3addPiS_S_S_
.visible .entry _Z3addPiS_S_S_(
	.param .u64 .ptr .align 1 _Z3addPiS_S_S__param_0,
	.param .u64 .ptr .align 1 _Z3addPiS_S_S__param_1,
	.param .u64 .ptr .align 1 _Z3addPiS_S_S__param_2,
	.param .u64 .ptr .align 1 _Z3addPiS_S_S__param_3
)
{
	.reg .b32 	%r<89>;
	.reg .b64 	%rd<49>;

	ld.param.u64 	%rd1, [_Z3addPiS_S_S__param_0];
	ld.param.u64 	%rd2, [_Z3addPiS_S_S__param_1];
	ld.param.u64 	%rd3, [_Z3addPiS_S_S__param_2];
	ld.param.u64 	%rd4, [_Z3addPiS_S_S__param_3];
	cvta.to.global.u64 	%rd5, %rd1;
	cvta.to.global.u64 	%rd6, %rd4;
	cvta.to.global.u64 	%rd7, %rd3;
	cvta.to.global.u64 	%rd8, %rd2;
	mov.u32 	%r1, %ctaid.x;
	mul.wide.u32 	%rd9, %r1, 4;
	add.s64 	%rd10, %rd8, %rd9;
	ld.global.u32 	%r2, [%rd10];
	add.s64 	%rd11, %rd7, %rd9;
	ld.global.u32 	%r3, [%rd11];
	add.s32 	%r4, %r3, %r2;
	add.s64 	%rd12, %rd6, %rd9;
	st.global.u32 	[%rd12], %r4;
	ld.global.u32 	%r5, [%rd5];
	mul.hi.s32 	%r6, %r5, 1717986919;
	shr.u32 	%r7, %r6, 31;
	shr.s32 	%r8, %r6, 2;
	add.s32 	%r9, %r8, %r7;
	add.s32 	%r10, %r9, %r1;
	mul.wide.u32 	%rd13, %r10, 4;
	add.s64 	%rd14, %rd8, %rd13;
	ld.global.u32 	%r11, [%rd14];
	add.s64 	%rd15, %rd7, %rd13;
	ld.global.u32 	%r12, [%rd15];
	add.s32 	%r13, %r12, %r11;
	add.s64 	%rd16, %rd6, %rd13;
	st.global.u32 	[%rd16], %r13;
	ld.global.u32 	%r14, [%rd5];
	mul.hi.s32 	%r15, %r14, 1717986919;
	shr.u32 	%r16, %r15, 31;
	shr.s32 	%r17, %r15, 2;
	add.s32 	%r18, %r17, %r16;
	shl.b32 	%r19, %r18, 1;
	add.s32 	%r20, %r19, %r1;
	mul.wide.u32 	%rd17, %r20, 4;
	add.s64 	%rd18, %rd8, %rd17;
	ld.global.u32 	%r21, [%rd18];
	add.s64 	%rd19, %rd7, %rd17;
	ld.global.u32 	%r22, [%rd19];
	add.s32 	%r23, %r22, %r21;
	add.s64 	%rd20, %rd6, %rd17;
	st.global.u32 	[%rd20], %r23;
	ld.global.u32 	%r24, [%rd5];
	mul.hi.s32 	%r25, %r24, 1717986919;
	shr.u32 	%r26, %r25, 31;
	shr.s32 	%r27, %r25, 2;
	add.s32 	%r28, %r27, %r26;
	mad.lo.s32 	%r29, %r28, 3, %r1;
	mul.wide.u32 	%rd21, %r29, 4;
	add.s64 	%rd22, %rd8, %rd21;
	ld.global.u32 	%r30, [%rd22];
	add.s64 	%rd23, %rd7, %rd21;
	ld.global.u32 	%r31, [%rd23];
	add.s32 	%r32, %r31, %r30;
	add.s64 	%rd24, %rd6, %rd21;
	st.global.u32 	[%rd24], %r32;
	ld.global.u32 	%r33, [%rd5];
	mul.hi.s32 	%r34, %r33, 1717986919;
	shr.u32 	%r35, %r34, 31;
	shr.u32 	%r36, %r34, 2;
	add.s32 	%r37, %r36, %r35;
	shl.b32 	%r38, %r37, 2;
	add.s32 	%r39, %r38, %r1;
	mul.wide.u32 	%rd25, %r39, 4;
	add.s64 	%rd26, %rd8, %rd25;
	ld.global.u32 	%r40, [%rd26];
	add.s64 	%rd27, %rd7, %rd25;
	ld.global.u32 	%r41, [%rd27];
	add.s32 	%r42, %r41, %r40;
	add.s64 	%rd28, %rd6, %rd25;
	st.global.u32 	[%rd28], %r42;
	ld.global.u32 	%r43, [%rd5];
	mul.hi.s32 	%r44, %r43, 1717986919;
	shr.u32 	%r45, %r44, 31;
	shr.s32 	%r46, %r44, 2;
	add.s32 	%r47, %r46, %r45;
	mad.lo.s32 	%r48, %r47, 5, %r1;
	mul.wide.u32 	%rd29, %r48, 4;
	add.s64 	%rd30, %rd8, %rd29;
	ld.global.u32 	%r49, [%rd30];
	add.s64 	%rd31, %rd7, %rd29;
	ld.global.u32 	%r50, [%rd31];
	add.s32 	%r51, %r50, %r49;
	add.s64 	%rd32, %rd6, %rd29;
	st.global.u32 	[%rd32], %r51;
	ld.global.u32 	%r52, [%rd5];
	mul.hi.s32 	%r53, %r52, 1717986919;
	shr.u32 	%r54, %r53, 31;
	shr.s32 	%r55, %r53, 2;
	add.s32 	%r56, %r55, %r54;
	mad.lo.s32 	%r57, %r56, 6, %r1;
	mul.wide.u32 	%rd33, %r57, 4;
	add.s64 	%rd34, %rd8, %rd33;
	ld.global.u32 	%r58, [%rd34];
	add.s64 	%rd35, %rd7, %rd33;
	ld.global.u32 	%r59, [%rd35];
	add.s32 	%r60, %r59, %r58;
	add.s64 	%rd36, %rd6, %rd33;
	st.global.u32 	[%rd36], %r60;
	ld.global.u32 	%r61, [%rd5];
	mul.hi.s32 	%r62, %r61, 1717986919;
	shr.u32 	%r63, %r62, 31;
	shr.s32 	%r64, %r62, 2;
	add.s32 	%r65, %r64, %r63;
	mad.lo.s32 	%r66, %r65, 7, %r1;
	mul.wide.u32 	%rd37, %r66, 4;
	add.s64 	%rd38, %rd8, %rd37;
	ld.global.u32 	%r67, [%rd38];
	add.s64 	%rd39, %rd7, %rd37;
	ld.global.u32 	%r68, [%rd39];
	add.s32 	%r69, %r68, %r67;
	add.s64 	%rd40, %rd6, %rd37;
	st.global.u32 	[%rd40], %r69;
	ld.global.u32 	%r70, [%rd5];
	mul.hi.s32 	%r71, %r70, 1717986919;
	shr.u32 	%r72, %r71, 31;
	shr.u32 	%r73, %r71, 2;
	add.s32 	%r74, %r73, %r72;
	shl.b32 	%r75, %r74, 3;
	add.s32 	%r76, %r75, %r1;
	mul.wide.u32 	%rd41, %r76, 4;
	add.s64 	%rd42, %rd8, %rd41;
	ld.global.u32 	%r77, [%rd42];
	add.s64 	%rd43, %rd7, %rd41;
	ld.global.u32 	%r78, [%rd43];
	add.s32 	%r79, %r78, %r77;
	add.s64 	%rd44, %rd6, %rd41;
	st.global.u32 	[%rd44], %r79;
	ld.global.u32 	%r80, [%rd5];
	mul.hi.s32 	%r81, %r80, 1717986919;
	shr.u32 	%r82, %r81, 31;
	shr.s32 	%r83, %r81, 2;
	add.s32 	%r84, %r83, %r82;
	mad.lo.s32 	%r85, %r84, 9, %r1;
	mul.wide.u32 	%rd45, %r85, 4;
	add.s64 	%rd46, %rd8, %rd45;
	ld.global.u32 	%r86, [%rd46];
	add.s64 	%rd47, %rd7, %rd45;
	ld.global.u32 	%r87, [%rd47];
	add.s32 	%r88, %r87, %r86;
	add.s64 	%rd48, %rd6, %rd45;
	st.global.u32 	[%rd48], %r88;
	ret;

}


// ===== COMPILED SASS (sm_100) =====

	.target	sm_100

	.elftype	@"ET_EXEC"


//--------------------- .note.nv.tkinfo           --------------------------
	.section	.note.nv.tkinfo,"",@"SHT_NOTE"
	.sectionflags	@"SHF_NOTE_NV_TKINFO"
	.tkinfo
        /*0018*/ 	.word	0x00000002
        /*0030*/ 	.string	""
        /*0030*/ 	.string	"ptxas"
        /*0030*/ 	.string	"Cuda compilation tools, release 13.0, V13.0.88"
        /*0030*/ 	.string	"Build cuda_13.0.r13.0/compiler.36424714_0"
        /*0030*/ 	.string	"-arch sm_100 -m 64 "



//--------------------- .note.nv.cuinfo           --------------------------
	.section	.note.nv.cuinfo,"",@"SHT_NOTE"
	.sectionflags	@"SHF_NOTE_NV_CUINFO"
        /*0018*/ 	.short	0x0002
        /*001a*/ 	.short	0x0064
        /*001c*/ 	.short	0x0082
	.zero		2


//--------------------- .nv.info                  --------------------------
	.section	.nv.info,"",@"SHT_CUDA_INFO"
	.align	4


	//----- nvinfo : EIATTR_REGCOUNT
	.align		4
        /*0000*/ 	.byte	0x04, 0x2f
        /*0002*/ 	.short	(.L_1 - .L_0)
	.align		4
.L_0:
        /*0004*/ 	.word	index@(_Z8mykernelv)
        /*0008*/ 	.word	0x00000004


	//----- nvinfo : EIATTR_FRAME_SIZE
	.align		4
.L_1:
        /*000c*/ 	.byte	0x04, 0x11
        /*000e*/ 	.short	(.L_3 - .L_2)
	.align		4
.L_2:
        /*0010*/ 	.word	index@(_Z8mykernelv)
        /*0014*/ 	.word	0x00000000


	//----- nvinfo : EIATTR_REGCOUNT
	.align		4
.L_3:
        /*0018*/ 	.byte	0x04, 0x2f
        /*001a*/ 	.short	(.L_5 - .L_4)
	.align		4
.L_4:
        /*001c*/ 	.word	index@(_Z3addPiS_S_S_)
        /*0020*/ 	.word	0x0000001a


	//----- nvinfo : EIATTR_FRAME_SIZE
	.align		4
.L_5:
        /*0024*/ 	.byte	0x04, 0x11
        /*0026*/ 	.short	(.L_7 - .L_6)
	.align		4
.L_6:
        /*0028*/ 	.word	index@(_Z3addPiS_S_S_)
        /*002c*/ 	.word	0x00000000


	//----- nvinfo : EIATTR_MIN_STACK_SIZE
	.align		4
.L_7:
        /*0030*/ 	.byte	0x04, 0x12
        /*0032*/ 	.short	(.L_9 - .L_8)
	.align		4
.L_8:
        /*0034*/ 	.word	index@(_Z3addPiS_S_S_)
        /*0038*/ 	.word	0x00000000


	//----- nvinfo : EIATTR_MIN_STACK_SIZE
	.align		4
.L_9:
        /*003c*/ 	.byte	0x04, 0x12
        /*003e*/ 	.short	(.L_11 - .L_10)
	.align		4
.L_10:
        /*0040*/ 	.word	index@(_Z8mykernelv)
        /*0044*/ 	.word	0x00000000
.L_11:


//--------------------- .nv.compat                --------------------------
	.section	.nv.compat,"",@"SHT_CUDA_COMPAT_INFO"
	.align	4
        /*0000*/ 	.byte	0x02, 0x09, 0x00, 0x00, 0x02, 0x02, 0x01, 0x00, 0x02, 0x05, 0x05, 0x00, 0x03, 0x07, 0x01, 0x01
        /*0010*/ 	.byte	0x02, 0x03, 0x00, 0x00, 0x02, 0x06, 0x01, 0x00, 0x04, 0x0b, 0x08, 0x00, 0x09, 0x00, 0x00, 0x00
        /*0020*/ 	.byte	0x00, 0x00, 0x00, 0x00


//--------------------- .nv.info._Z3addPiS_S_S_   --------------------------
	.section	.nv.info._Z3addPiS_S_S_,"",@"SHT_CUDA_INFO"
	.sectionflags	@""
	.align	4


	//----- nvinfo : EIATTR_CUDA_API_VERSION
	.align		4
        /*0000*/ 	.byte	0x04, 0x37
        /*0002*/ 	.short	(.L_13 - .L_12)
.L_12:
        /*0004*/ 	.word	0x00000082


	//----- nvinfo : EIATTR_KPARAM_INFO
	.align		4
.L_13:
        /*0008*/ 	.byte	0x04, 0x17
        /*000a*/ 	.short	(.L_15 - .L_14)
.L_14:
        /*000c*/ 	.word	0x00000000
        /*0010*/ 	.short	0x0003
        /*0012*/ 	.short	0x0018
        /*0014*/ 	.byte	0x00, 0xf5, 0x21, 0x00


	//----- nvinfo : EIATTR_KPARAM_INFO
	.align		4
.L_15:
        /*0018*/ 	.byte	0x04, 0x17
        /*001a*/ 	.short	(.L_17 - .L_16)
.L_16:
        /*001c*/ 	.word	0x00000000
        /*0020*/ 	.short	0x0002
        /*0022*/ 	.short	0x0010
        /*0024*/ 	.byte	0x00, 0xf5, 0x21, 0x00


	//----- nvinfo : EIATTR_KPARAM_INFO
	.align		4
.L_17:
        /*0028*/ 	.byte	0x04, 0x17
        /*002a*/ 	.short	(.L_19 - .L_18)
.L_18:
        /*002c*/ 	.word	0x00000000
        /*0030*/ 	.short	0x0001
        /*0032*/ 	.short	0x0008
        /*0034*/ 	.byte	0x00, 0xf5, 0x21, 0x00


	//----- nvinfo : EIATTR_KPARAM_INFO
	.align		4
.L_19:
        /*0038*/ 	.byte	0x04, 0x17
        /*003a*/ 	.short	(.L_21 - .L_20)
.L_20:
        /*003c*/ 	.word	0x00000000
        /*0040*/ 	.short	0x0000
        /*0042*/ 	.short	0x0000
        /*0044*/ 	.byte	0x00, 0xf5, 0x21, 0x00


	//----- nvinfo : EIATTR_SPARSE_MMA_MASK
	.align		4
.L_21:
        /*0048*/ 	.byte	0x03, 0x50
        /*004a*/ 	.short	0x0000


	//----- nvinfo : EIATTR_MAXREG_COUNT
	.align		4
        /*004c*/ 	.byte	0x03, 0x1b
        /*004e*/ 	.short	0x00ff


	//----- nvinfo : EIATTR_MERCURY_ISA_VERSION
	.align		4
        /*0050*/ 	.byte	0x03, 0x5f
        /*0052*/ 	.short	0x0101


	//----- nvinfo : EIATTR_VRC_CTA_INIT_COUNT
	.align		4
        /*0054*/ 	.byte	0x02, 0x4a
	.zero		1
	.zero		1


	//----- nvinfo : EIATTR_EXIT_INSTR_OFFSETS
	.align		4
        /*0058*/ 	.byte	0x04, 0x1c
        /*005a*/ 	.short	(.L_23 - .L_22)


	//   ....[0]....
.L_22:
        /*005c*/ 	.word	0x000007a0


	//----- nvinfo : EIATTR_CBANK_PARAM_SIZE
	.align		4
.L_23:
        /*0060*/ 	.byte	0x03, 0x19
        /*0062*/ 	.short	0x0020


	//----- nvinfo : EIATTR_PARAM_CBANK
	.align		4
        /*0064*/ 	.byte	0x04, 0x0a
        /*0066*/ 	.short	(.L_25 - .L_24)
	.align		4
.L_24:
        /*0068*/ 	.word	index@(.nv.constant0._Z3addPiS_S_S_)
        /*006c*/ 	.short	0x0380
        /*006e*/ 	.short	0x0020


	//----- nvinfo : EIATTR_SW_WAR
	.align		4
.L_25:
        /*0070*/ 	.byte	0x04, 0x36
        /*0072*/ 	.short	(.L_27 - .L_26)
.L_26:
        /*0074*/ 	.word	0x00000008
.L_27:


//--------------------- .nv.info._Z8mykernelv     --------------------------
	.section	.nv.info._Z8mykernelv,"",@"SHT_CUDA_INFO"
	.sectionflags	@""
	.align	4


	//----- nvinfo : EIATTR_CUDA_API_VERSION
	.align		4
        /*0000*/ 	.byte	0x04, 0x37
        /*0002*/ 	.short	(.L_29 - .L_28)
.L_28:
        /*0004*/ 	.word	0x00000082


	//----- nvinfo : EIATTR_SPARSE_MMA_MASK
	.align		4
.L_29:
        /*0008*/ 	.byte	0x03, 0x50
        /*000a*/ 	.short	0x0000


	//----- nvinfo : EIATTR_MAXREG_COUNT
	.align		4
        /*000c*/ 	.byte	0x03, 0x1b
        /*000e*/ 	.short	0x00ff


	//----- nvinfo : EIATTR_MERCURY_ISA_VERSION
	.align		4
        /*0010*/ 	.byte	0x03, 0x5f
        /*0012*/ 	.short	0x0101


	//----- nvinfo : EIATTR_VRC_CTA_INIT_COUNT
	.align		4
        /*0014*/ 	.byte	0x02, 0x4a
	.zero		1
	.zero		1


	//----- nvinfo : EIATTR_EXIT_INSTR_OFFSETS
	.align		4
        /*0018*/ 	.byte	0x04, 0x1c
        /*001a*/ 	.short	(.L_31 - .L_30)


	//   ....[0]....
.L_30:
        /*001c*/ 	.word	0x00000010


	//----- nvinfo : EIATTR_SW_WAR
	.align		4
.L_31:
        /*0020*/ 	.byte	0x04, 0x36
        /*0022*/ 	.short	(.L_33 - .L_32)
.L_32:
        /*0024*/ 	.word	0x00000008
.L_33:


//--------------------- .nv.callgraph             --------------------------
	.section	.nv.callgraph,"",@"SHT_CUDA_CALLGRAPH"
	.align	4
	.sectionentsize	8
	.align		4
        /*0000*/ 	.word	0x00000000
	.align		4
        /*0004*/ 	.word	0xffffffff
	.align		4
        /*0008*/ 	.word	0x00000000
	.align		4
        /*000c*/ 	.word	0xfffffffe
	.align		4
        /*0010*/ 	.word	0x00000000
	.align		4
        /*0014*/ 	.word	0xfffffffd
	.align		4
        /*0018*/ 	.word	0x00000000
	.align		4
        /*001c*/ 	.word	0xfffffffc


//--------------------- .text._Z3addPiS_S_S_      --------------------------
	.section	.text._Z3addPiS_S_S_,"ax",@progbits
	.align	128
        .global         _Z3addPiS_S_S_
        .type           _Z3addPiS_S_S_,@function
        .size           _Z3addPiS_S_S_,(.L_x_2 - _Z3addPiS_S_S_)
        .other          _Z3addPiS_S_S_,@"STO_CUDA_ENTRY STV_DEFAULT"
_Z3addPiS_S_S_:
.text._Z3addPiS_S_S_:
[----:B------:R-:W-:Y:S01]  /*0000*/  LDC R1, c[0x0][0x37c] ;  /* 0x0000df00ff017b82 */ /* 0x000fe20000000800 */
[----:B------:R-:W0:Y:S07]  /*0010*/  S2R R7, SR_CTAID.X ;  /* 0x0000000000077919 */ /* 0x000e2e0000002500 */
[----:B------:R-:W0:Y:S01]  /*0020*/  LDC.64 R4, c[0x0][0x388] ;  /* 0x0000e200ff047b82 */ /* 0x000e220000000a00 */
[----:B------:R-:W1:Y:S07]  /*0030*/  LDCU.64 UR4, c[0x0][0x358] ;  /* 0x00006b00ff0477ac */ /* 0x000e6e0008000a00 */
[----:B------:R-:W2:Y:S08]  /*0040*/  LDC.64 R2, c[0x0][0x390] ;  /* 0x0000e400ff027b82 */ /* 0x000eb00000000a00 */
[----:B------:R-:W3:Y:S01]  /*0050*/  LDC.64 R8, c[0x0][0x398] ;  /* 0x0000e600ff087b82 */ /* 0x000ee20000000a00 */
[----:B0-----:R-:W-:-:S04]  /*0060*/  IMAD.WIDE.U32 R12, R7, 0x4, R4 ;  /* 0x00000004070c7825 */ /* 0x001fc800078e0004 */
[C---:B--2---:R-:W-:Y:S02]  /*0070*/  IMAD.WIDE.U32 R14, R7.reuse, 0x4, R2 ;  /* 0x00000004070e7825 */ /* 0x044fe400078e0002 */
[----:B-1----:R-:W2:Y:S04]  /*0080*/  LDG.E R12, desc[UR4][R12.64] ;  /* 0x000000040c0c7981 */ /* 0x002ea8000c1e1900 */
[----:B------:R-:W2:Y:S01]  /*0090*/  LDG.E R15, desc[UR4][R14.64] ;  /* 0x000000040e0f7981 */ /* 0x000ea2000c1e1900 */
[----:B------:R-:W0:Y:S01]  /*00a0*/  LDC.64 R10, c[0x0][0x380] ;  /* 0x0000e000ff0a7b82 */ /* 0x000e220000000a00 */
[----:B---3--:R-:W-:Y:S01]  /*00b0*/  IMAD.WIDE.U32 R16, R7, 0x4, R8 ;  /* 0x0000000407107825 */ /* 0x008fe200078e0008 */
[----:B--2---:R-:W-:-:S05]  /*00c0*/  IADD3 R21, PT, PT, R12, R15, RZ ;  /* 0x0000000f0c157210 */ /* 0x004fca0007ffe0ff */
[----:B------:R1:W-:Y:S04]  /*00d0*/  STG.E desc[UR4][R16.64], R21 ;  /* 0x0000001510007986 */ /* 0x0003e8000c101904 */
[----:B0-----:R-:W2:Y:S02]  /*00e0*/  LDG.E R0, desc[UR4][R10.64] ;  /* 0x000000040a007981 */ /* 0x001ea4000c1e1900 */
[----:B--2---:R-:W-:-:S05]  /*00f0*/  IMAD.HI R0, R0, 0x66666667, RZ ;  /* 0x6666666700007827 */ /* 0x004fca00078e02ff */
[----:B------:R-:W-:-:S04]  /*0100*/  SHF.R.U32.HI R19, RZ, 0x1f, R0 ;  /* 0x0000001fff137819 */ /* 0x000fc80000011600 */
[----:B------:R-:W-:-:S04]  /*0110*/  LEA.HI.SX32 R0, R0, R19, 0x1e ;  /* 0x0000001300007211 */ /* 0x000fc800078ff2ff */
[----:B------:R-:W-:-:S05]  /*0120*/  IADD3 R19, PT, PT, R0, R7, RZ ;  /* 0x0000000700137210 */ /* 0x000fca0007ffe0ff */
[----:B------:R-:W-:-:S04]  /*0130*/  IMAD.WIDE.U32 R12, R19, 0x4, R4 ;  /* 0x00000004130c7825 */ /* 0x000fc800078e0004 */
[C---:B------:R-:W-:Y:S02]  /*0140*/  IMAD.WIDE.U32 R14, R19.reuse, 0x4, R2 ;  /* 0x00000004130e7825 */ /* 0x040fe400078e0002 */
[----:B------:R-:W1:Y:S04]  /*0150*/  LDG.E R12, desc[UR4][R12.64] ;  /* 0x000000040c0c7981 */ /* 0x000e68000c1e1900 */
[----:B------:R-:W1:Y:S01]  /*0160*/  LDG.E R15, desc[UR4][R14.64] ;  /* 0x000000040e0f7981 */ /* 0x000e62000c1e1900 */
[----:B------:R-:W-:Y:S01]  /*0170*/  IMAD.WIDE.U32 R18, R19, 0x4, R8 ;  /* 0x0000000413127825 */ /* 0x000fe200078e0008 */
[----:B-1----:R-:W-:-:S05]  /*0180*/  IADD3 R21, PT, PT, R12, R15, RZ ;  /* 0x0000000f0c157210 */ /* 0x002fca0007ffe0ff */
[----:B------:R0:W-:Y:S04]  /*0190*/  STG.E desc[UR4][R18.64], R21 ;  /* 0x0000001512007986 */ /* 0x0001e8000c101904 */
[----:B------:R-:W2:Y:S02]  /*01a0*/  LDG.E R0, desc[UR4][R10.64] ;  /* 0x000000040a007981 */ /* 0x000ea4000c1e1900 */
[----:B--2---:R-:W-:-:S05]  /*01b0*/  IMAD.HI R0, R0, 0x66666667, RZ ;  /* 0x6666666700007827 */ /* 0x004fca00078e02ff */
[----:B------:R-:W-:-:S04]  /*01c0*/  SHF.R.U32.HI R17, RZ, 0x1f, R0 ;  /* 0x0000001fff117819 */ /* 0x000fc80000011600 */
[----:B------:R-:W-:-:S04]  /*01d0*/  LEA.HI.SX32 R0, R0, R17, 0x1e ;  /* 0x0000001100007211 */ /* 0x000fc800078ff2ff */
[----:B------:R-:W-:-:S05]  /*01e0*/  LEA R23, R0, R7, 0x1 ;  /* 0x0000000700177211 */ /* 0x000fca00078e08ff */
[----:B------:R-:W-:-:S04]  /*01f0*/  IMAD.WIDE.U32 R16, R23, 0x4, R4 ;  /* 0x0000000417107825 */ /* 0x000fc800078e0004 */
[C---:B------:R-:W-:Y:S02]  /*0200*/  IMAD.WIDE.U32 R12, R23.reuse, 0x4, R2 ;  /* 0x00000004170c7825 */ /* 0x040fe400078e0002 */
[----:B------:R-:W0:Y:S04]  /*0210*/  LDG.E R16, desc[UR4][R16.64] ;  /* 0x0000000410107981 */ /* 0x000e28000c1e1900 */
[----:B------:R-:W0:Y:S01]  /*0220*/  LDG.E R13, desc[UR4][R12.64] ;  /* 0x000000040c0d7981 */ /* 0x000e22000c1e1900 */
[----:B------:R-:W-:Y:S01]  /*0230*/  IMAD.WIDE.U32 R14, R23, 0x4, R8 ;  /* 0x00000004170e7825 */ /* 0x000fe200078e0008 */
[----:B0-----:R-:W-:-:S05]  /*0240*/  IADD3 R21, PT, PT, R16, R13, RZ ;  /* 0x0000000d10157210 */ /* 0x001fca0007ffe0ff */
[----:B------:R0:W-:Y:S04]  /*0250*/  STG.E desc[UR4][R14.64], R21 ;  /* 0x000000150e007986 */ /* 0x0001e8000c101904 */
[----:B------:R-:W2:Y:S02]  /*0260*/  LDG.E R0, desc[UR4][R10.64] ;  /* 0x000000040a007981 */ /* 0x000ea4000c1e1900 */
[----:B--2---:R-:W-:-:S05]  /*0270*/  IMAD.HI R0, R0, 0x66666667, RZ ;  /* 0x6666666700007827 */ /* 0x004fca00078e02ff */
[----:B------:R-:W-:-:S04]  /*0280*/  SHF.R.U32.HI R19, RZ, 0x1f, R0 ;  /* 0x0000001fff137819 */ /* 0x000fc80000011600 */
[----:B------:R-:W-:-:S05]  /*0290*/  LEA.HI.SX32 R0, R0, R19, 0x1e ;  /* 0x0000001300007211 */ /* 0x000fca00078ff2ff */
[----:B------:R-:W-:-:S04]  /*02a0*/  IMAD R23, R0, 0x3, R7 ;  /* 0x0000000300177824 */ /* 0x000fc800078e0207 */
        /* <DEDUP_REMOVED lines=10> */
[----:B------:R-:W-:-:S04]  /*0350*/  LEA.HI R0, R0, R15, RZ, 0x1e ;  /* 0x0000000f00007211 */ /* 0x000fc800078ff0ff */
        /* <DEDUP_REMOVED lines=55> */
[----:B------:R-:W-:Y:S04]  /*06d0*/  STG.E desc[UR4][R16.64], R13 ;  /* 0x0000000d10007986 */ /* 0x000fe8000c101904 */
[----:B------:R-:W2:Y:S02]  /*06e0*/  LDG.E R10, desc[UR4][R10.64] ;  /* 0x000000040a0a7981 */ /* 0x000ea4000c1e1900 */
[----:B--2---:R-:W-:-:S05]  /*06f0*/  IMAD.HI R0, R10, 0x66666667, RZ ;  /* 0x666666670a007827 */ /* 0x004fca00078e02ff */
[----:B------:R-:W-:-:S04]  /*0700*/  SHF.R.U32.HI R21, RZ, 0x1f, R0 ;  /* 0x0000001fff157819 */ /* 0x000fc80000011600 */
[----:B------:R-:W-:-:S05]  /*0710*/  LEA.HI.SX32 R0, R0, R21, 0x1e ;  /* 0x0000001500007211 */ /* 0x000fca00078ff2ff */
[----:B------:R-:W-:-:S04]  /*0720*/  IMAD R7, R0, 0x9, R7 ;  /* 0x0000000900077824 */ /* 0x000fc800078e0207 */
[----:B------:R-:W-:-:S04]  /*0730*/  IMAD.WIDE.U32 R4, R7, 0x4, R4 ;  /* 0x0000000407047825 */ /* 0x000fc800078e0004 */
[C---:B------:R-:W-:Y:S02]  /*0740*/  IMAD.WIDE.U32 R2, R7.reuse, 0x4, R2 ;  /* 0x0000000407027825 */ /* 0x040fe400078e0002 */
[----:B------:R-:W2:Y:S04]  /*0750*/  LDG.E R4, desc[UR4][R4.64] ;  /* 0x0000000404047981 */ /* 0x000ea8000c1e1900 */
[----:B------:R-:W2:Y:S01]  /*0760*/  LDG.E R3, desc[UR4][R2.64] ;  /* 0x0000000402037981 */ /* 0x000ea2000c1e1900 */
[----:B------:R-:W-:Y:S01]  /*0770*/  IMAD.WIDE.U32 R8, R7, 0x4, R8 ;  /* 0x0000000407087825 */ /* 0x000fe200078e0008 */
[----:B--2---:R-:W-:-:S05]  /*0780*/  IADD3 R7, PT, PT, R4, R3, RZ ;  /* 0x0000000304077210 */ /* 0x004fca0007ffe0ff */
[----:B------:R-:W-:Y:S01]  /*0790*/  STG.E desc[UR4][R8.64], R7 ;  /* 0x0000000708007986 */ /* 0x000fe2000c101904 */
[----:B------:R-:W-:Y:S05]  /*07a0*/  EXIT ;  /* 0x000000000000794d */ /* 0x000fea0003800000 */
.L_x_0:
[----:B------:R-:W-:-:S00]  /*07b0*/  BRA `(.L_x_0) ;  /* 0xfffffffc00fc7947 */ /* 0x000fc0000383ffff */
[----:B------:R-:W-:-:S00]  /*07c0*/  NOP ;  /* 0x0000000000007918 */ /* 0x000fc00000000000 */
        /* <DEDUP_REMOVED lines=11> */
.L_x_2:


//--------------------- .text._Z8mykernelv        --------------------------
	.section	.text._Z8mykernelv,"ax",@progbits
	.align	128
        .global         _Z8mykernelv
        .type           _Z8mykernelv,@function
        .size           _Z8mykernelv,(.L_x_3 - _Z8mykernelv)
        .other          _Z8mykernelv,@"STO_CUDA_ENTRY STV_DEFAULT"
_Z8mykernelv:
.text._Z8mykernelv:
[----:B------:R-:W-:Y:S01]  /*0000*/  LDC R1, c[0x0][0x37c] ;  /* 0x0000df00ff017b82 */ /* 0x000fe20000000800 */
[----:B------:R-:W-:Y:S05]  /*0010*/  EXIT ;  /* 0x000000000000794d */ /* 0x000fea0003800000 */
.L_x_1:
        /* <DEDUP_REMOVED lines=14> */
.L_x_3:


//--------------------- .nv.shared.reserved.0     --------------------------
	.section	.nv.shared.reserved.0,"aw",@nobits
	.weak		__nv_reservedSMEM_offset_0_alias
	.size		__nv_reservedSMEM_offset_0_alias, 0, 64
	.other		__nv_reservedSMEM_offset_0_alias,@"STO_CUDA_RESERVED_SHARED STV_DEFAULT"
__nv_reservedSMEM_offset_0_alias:
	.zero		0
	.zero		64


//--------------------- .nv.constant0._Z3addPiS_S_S_ --------------------------
	.section	.nv.constant0._Z3addPiS_S_S_,"a",@progbits
	.sectionflags	@""
	.align	4
.nv.constant0._Z3addPiS_S_S_:
	.zero		928


//--------------------- .nv.constant0._Z8mykernelv --------------------------
	.section	.nv.constant0._Z8mykernelv,"a",@progbits
	.sectionflags	@""
	.align	4
.nv.constant0._Z8mykernelv:
	.zero		896


//--------------------- SYMBOLS --------------------------

	.type		.nv.reservedSmem.offset0,@object
	.size		.nv.reservedSmem.offset0,0x4
